//
// Generated by NVIDIA NVVM Compiler
//
// Compiler Build ID: CL-36424714
// Cuda compilation tools, release 13.0, V13.0.88
// Based on NVVM 20.0.0
//

.version 9.0
.target sm_100
.address_size 64

	// .globl	_Z12conv1DKernelPfS_i
.const .align 4 .b8 d_kernel[20];
// _ZZ12conv1DKernelPfS_iE11sharedInput has been demoted

.visible .entry _Z12conv1DKernelPfS_i(
	.param .u64 .ptr .align 1 _Z12conv1DKernelPfS_i_param_0,
	.param .u64 .ptr .align 1 _Z12conv1DKernelPfS_i_param_1,
	.param .u32 _Z12conv1DKernelPfS_i_param_2
)
{
	.reg .pred 	%p<7>;
	.reg .b32 	%r<15>;
	.reg .b32 	%f<25>;
	.reg .b64 	%rd<11>;
	// demoted variable
	.shared .align 4 .b8 _ZZ12conv1DKernelPfS_iE11sharedInput[1040];
	ld.param.u64 	%rd4, [_Z12conv1DKernelPfS_i_param_0];
	ld.param.u64 	%rd3, [_Z12conv1DKernelPfS_i_param_1];
	ld.param.u32 	%r5, [_Z12conv1DKernelPfS_i_param_2];
	cvta.to.global.u64 	%rd1, %rd4;
	mov.u32 	%r6, %ctaid.x;
	mov.u32 	%r1, %ntid.x;
	mov.u32 	%r2, %tid.x;
	mad.lo.s32 	%r3, %r6, %r1, %r2;
	setp.ge.s32 	%p1, %r3, %r5;
	mul.wide.s32 	%rd5, %r3, 4;
	add.s64 	%rd2, %rd1, %rd5;
	shl.b32 	%r7, %r2, 2;
	mov.u32 	%r8, _ZZ12conv1DKernelPfS_iE11sharedInput;
	add.s32 	%r4, %r8, %r7;
	@%p1 bra 	$L__BB0_2;
	ld.global.f32 	%f6, [%rd2];
	st.shared.f32 	[%r4+8], %f6;
	bra.uni 	$L__BB0_3;
$L__BB0_2:
	mov.b32 	%r9, 0;
	st.shared.u32 	[%r4+8], %r9;
$L__BB0_3:
	setp.gt.u32 	%p2, %r2, 1;
	@%p2 bra 	$L__BB0_7;
	setp.lt.s32 	%p3, %r3, 2;
	mov.f32 	%f23, 0f00000000;
	@%p3 bra 	$L__BB0_6;
	add.s32 	%r10, %r3, -2;
	mul.wide.u32 	%rd6, %r10, 4;
	add.s64 	%rd7, %rd1, %rd6;
	ld.global.f32 	%f23, [%rd7];
$L__BB0_6:
	st.shared.f32 	[%r4], %f23;
$L__BB0_7:
	add.s32 	%r11, %r1, -2;
	setp.lt.u32 	%p4, %r2, %r11;
	@%p4 bra 	$L__BB0_11;
	add.s32 	%r12, %r3, 2;
	setp.ge.s32 	%p5, %r12, %r5;
	mov.f32 	%f24, 0f00000000;
	@%p5 bra 	$L__BB0_10;
	ld.global.f32 	%f24, [%rd2+8];
$L__BB0_10:
	shl.b32 	%r13, %r1, 2;
	add.s32 	%r14, %r4, %r13;
	st.shared.f32 	[%r14+8], %f24;
$L__BB0_11:
	setp.ge.s32 	%p6, %r3, %r5;
	bar.sync 	0;
	ld.shared.f32 	%f9, [%r4];
	ld.const.f32 	%f10, [d_kernel];
	fma.rn.f32 	%f11, %f9, %f10, 0f00000000;
	ld.shared.f32 	%f12, [%r4+4];
	ld.const.f32 	%f13, [d_kernel+4];
	fma.rn.f32 	%f14, %f12, %f13, %f11;
	ld.shared.f32 	%f15, [%r4+8];
	ld.const.f32 	%f16, [d_kernel+8];
	fma.rn.f32 	%f17, %f15, %f16, %f14;
	ld.shared.f32 	%f18, [%r4+12];
	ld.const.f32 	%f19, [d_kernel+12];
	fma.rn.f32 	%f20, %f18, %f19, %f17;
	ld.shared.f32 	%f21, [%r4+16];
	ld.const.f32 	%f22, [d_kernel+16];
	fma.rn.f32 	%f5, %f21, %f22, %f20;
	@%p6 bra 	$L__BB0_13;
	cvta.to.global.u64 	%rd8, %rd3;
	add.s64 	%rd10, %rd8, %rd5;
	st.global.f32 	[%rd10], %f5;
$L__BB0_13:
	ret;

}


// ===== COMPILED SASS (sm_100) =====

	.target	sm_100

	.elftype	@"ET_EXEC"


//--------------------- .note.nv.tkinfo           --------------------------
	.section	.note.nv.tkinfo,"",@"SHT_NOTE"
	.sectionflags	@"SHF_NOTE_NV_TKINFO"
	.tkinfo
        /*0018*/ 	.word	0x00000002
        /*0030*/ 	.string	""
        /*0030*/ 	.string	"ptxas"
        /*0030*/ 	.string	"Cuda compilation tools, release 13.0, V13.0.88"
        /*0030*/ 	.string	"Build cuda_13.0.r13.0/compiler.36424714_0"
        /*0030*/ 	.string	"-arch sm_100 -m 64 "



//--------------------- .note.nv.cuinfo           --------------------------
	.section	.note.nv.cuinfo,"",@"SHT_NOTE"
	.sectionflags	@"SHF_NOTE_NV_CUINFO"
        /*0018*/ 	.short	0x0002
        /*001a*/ 	.short	0x0064
        /*001c*/ 	.short	0x0082
	.zero		2


//--------------------- .nv.info                  --------------------------
	.section	.nv.info,"",@"SHT_CUDA_INFO"
	.align	4


	//----- nvinfo : EIATTR_REGCOUNT
	.align		4
        /*0000*/ 	.byte	0x04, 0x2f
        /*0002*/ 	.short	(.L_2 - .L_1)
	.align		4
.L_1:
        /*0004*/ 	.word	index@(_Z12conv1DKernelPfS_i)
        /*0008*/ 	.word	0x0000000e


	//----- nvinfo : EIATTR_FRAME_SIZE
	.align		4
.L_2:
        /*000c*/ 	.byte	0x04, 0x11
        /*000e*/ 	.short	(.L_4 - .L_3)
	.align		4
.L_3:
        /*0010*/ 	.word	index@(_Z12conv1DKernelPfS_i)
        /*0014*/ 	.word	0x00000000


	//----- nvinfo : EIATTR_MIN_STACK_SIZE
	.align		4
.L_4:
        /*0018*/ 	.byte	0x04, 0x12
        /*001a*/ 	.short	(.L_6 - .L_5)
	.align		4
.L_5:
        /*001c*/ 	.word	index@(_Z12conv1DKernelPfS_i)
        /*0020*/ 	.word	0x00000000
.L_6:


//--------------------- .nv.compat                --------------------------
	.section	.nv.compat,"",@"SHT_CUDA_COMPAT_INFO"
	.align	4
        /*0000*/ 	.byte	0x02, 0x09, 0x00, 0x00, 0x02, 0x02, 0x01, 0x00, 0x02, 0x05, 0x05, 0x00, 0x03, 0x07, 0x01, 0x01
        /*0010*/ 	.byte	0x02, 0x03, 0x00, 0x00, 0x02, 0x06, 0x01, 0x00, 0x04, 0x0b, 0x08, 0x00, 0x09, 0x00, 0x00, 0x00
        /*0020*/ 	.byte	0x00, 0x00, 0x00, 0x00


//--------------------- .nv.info._Z12conv1DKernelPfS_i --------------------------
	.section	.nv.info._Z12conv1DKernelPfS_i,"",@"SHT_CUDA_INFO"
	.sectionflags	@""
	.align	4


	//----- nvinfo : EIATTR_CUDA_API_VERSION
	.align		4
        /*0000*/ 	.byte	0x04, 0x37
        /*0002*/ 	.short	(.L_8 - .L_7)
.L_7:
        /*0004*/ 	.word	0x00000082


	//----- nvinfo : EIATTR_KPARAM_INFO
	.align		4
.L_8:
        /*0008*/ 	.byte	0x04, 0x17
        /*000a*/ 	.short	(.L_10 - .L_9)
.L_9:
        /*000c*/ 	.word	0x00000000
        /*0010*/ 	.short	0x0002
        /*0012*/ 	.short	0x0010
        /*0014*/ 	.byte	0x00, 0xf0, 0x11, 0x00


	//----- nvinfo : EIATTR_KPARAM_INFO
	.align		4
.L_10:
        /*0018*/ 	.byte	0x04, 0x17
        /*001a*/ 	.short	(.L_12 - .L_11)
.L_11:
        /*001c*/ 	.word	0x00000000
        /*0020*/ 	.short	0x0001
        /*0022*/ 	.short	0x0008
        /*0024*/ 	.byte	0x00, 0xf5, 0x21, 0x00


	//----- nvinfo : EIATTR_KPARAM_INFO
	.align		4
.L_12:
        /*0028*/ 	.byte	0x04, 0x17
        /*002a*/ 	.short	(.L_14 - .L_13)
.L_13:
        /*002c*/ 	.word	0x00000000
        /*0030*/ 	.short	0x0000
        /*0032*/ 	.short	0x0000
        /*0034*/ 	.byte	0x00, 0xf5, 0x21, 0x00


	//----- nvinfo : EIATTR_SPARSE_MMA_MASK
	.align		4
.L_14:
        /*0038*/ 	.byte	0x03, 0x50
        /*003a*/ 	.short	0x0000


	//----- nvinfo : EIATTR_MAXREG_COUNT
	.align		4
        /*003c*/ 	.byte	0x03, 0x1b
        /*003e*/ 	.short	0x00ff


	//----- nvinfo : EIATTR_NUM_BARRIERS
	.align		4
        /*0040*/ 	.byte	0x02, 0x4c
        /*0042*/ 	.byte	0x01
	.zero		1


	//----- nvinfo : EIATTR_MERCURY_ISA_VERSION
	.align		4
        /*0044*/ 	.byte	0x03, 0x5f
        /*0046*/ 	.short	0x0101


	//----- nvinfo : EIATTR_VRC_CTA_INIT_COUNT
	.align		4
        /*0048*/ 	.byte	0x02, 0x4a
	.zero		1
	.zero		1


	//----- nvinfo : EIATTR_EXIT_INSTR_OFFSETS
	.align		4
        /*004c*/ 	.byte	0x04, 0x1c
        /*004e*/ 	.short	(.L_16 - .L_15)


	//   ....[0]....
.L_15:
        /*0050*/ 	.word	0x00000390


	//   ....[1]....
        /*0054*/ 	.word	0x000003d0


	//----- nvinfo : EIATTR_CRS_STACK_SIZE
	.align		4
.L_16:
        /*0058*/ 	.byte	0x04, 0x1e
        /*005a*/ 	.short	(.L_18 - .L_17)
.L_17:
        /*005c*/ 	.word	0x00000000


	//----- nvinfo : EIATTR_CBANK_PARAM_SIZE
	.align		4
.L_18:
        /*0060*/ 	.byte	0x03, 0x19
        /*0062*/ 	.short	0x0014


	//----- nvinfo : EIATTR_PARAM_CBANK
	.align		4
        /*0064*/ 	.byte	0x04, 0x0a
        /*0066*/ 	.short	(.L_20 - .L_19)
	.align		4
.L_19:
        /*0068*/ 	.word	index@(.nv.constant0._Z12conv1DKernelPfS_i)
        /*006c*/ 	.short	0x0380
        /*006e*/ 	.short	0x0014


	//----- nvinfo : EIATTR_SW_WAR
	.align		4
.L_20:
        /*0070*/ 	.byte	0x04, 0x36
        /*0072*/ 	.short	(.L_22 - .L_21)
.L_21:
        /*0074*/ 	.word	0x00000008
.L_22:


//--------------------- .nv.callgraph             --------------------------
	.section	.nv.callgraph,"",@"SHT_CUDA_CALLGRAPH"
	.align	4
	.sectionentsize	8
	.align		4
        /*0000*/ 	.word	0x00000000
	.align		4
        /*0004*/ 	.word	0xffffffff
	.align		4
        /*0008*/ 	.word	0x00000000
	.align		4
        /*000c*/ 	.word	0xfffffffe
	.align		4
        /*0010*/ 	.word	0x00000000
	.align		4
        /*0014*/ 	.word	0xfffffffd
	.align		4
        /*0018*/ 	.word	0x00000000
	.align		4
        /*001c*/ 	.word	0xfffffffc


//--------------------- .nv.constant3             --------------------------
	.section	.nv.constant3,"a",@progbits
	.align	4
.nv.constant3:
	.type		d_kernel,@object
	.size		d_kernel,(.L_0 - d_kernel)
d_kernel:
	.zero		20
.L_0:


//--------------------- .text._Z12conv1DKernelPfS_i --------------------------
	.section	.text._Z12conv1DKernelPfS_i,"ax",@progbits
	.align	128
        .global         _Z12conv1DKernelPfS_i
        .type           _Z12conv1DKernelPfS_i,@function
        .size           _Z12conv1DKernelPfS_i,(.L_x_9 - _Z12conv1DKernelPfS_i)
        .other          _Z12conv1DKernelPfS_i,@"STO_CUDA_ENTRY STV_DEFAULT"
_Z12conv1DKernelPfS_i:
.text._Z12conv1DKernelPfS_i:
[----:B------:R-:W-:Y:S01]  /*0000*/  LDC R1, c[0x0][0x37c] ;  /* 0x0000df00ff017b82 */ /* 0x000fe20000000800 */
[----:B------:R-:W0:Y:S07]  /*0010*/  S2R R8, SR_TID.X ;  /* 0x0000000000087919 */ /* 0x000e2e0000002100 */
[----:B------:R-:W0:Y:S01]  /*0020*/  S2UR UR4, SR_CTAID.X ;  /* 0x00000000000479c3 */ /* 0x000e220000002500 */
[----:B------:R-:W1:Y:S01]  /*0030*/  LDCU UR8, c[0x0][0x390] ;  /* 0x00007200ff0877ac */ /* 0x000e620008000800 */
[----:B------:R-:W2:Y:S06]  /*0040*/  LDCU.64 UR6, c[0x0][0x358] ;  /* 0x00006b00ff0677ac */ /* 0x000eac0008000a00 */
[----:B------:R-:W0:Y:S08]  /*0050*/  LDC R11, c[0x0][0x360] ;  /* 0x0000d800ff0b7b82 */ /* 0x000e300000000800 */
[----:B------:R-:W3:Y:S01]  /*0060*/  LDC.64 R4, c[0x0][0x380] ;  /* 0x0000e000ff047b82 */ /* 0x000ee20000000a00 */
[----:B0-----:R-:W-:-:S05]  /*0070*/  IMAD R7, R11, UR4, R8 ;  /* 0x000000040b077c24 */ /* 0x001fca000f8e0208 */
[C---:B-1----:R-:W-:Y:S01]  /*0080*/  ISETP.GE.AND P0, PT, R7.reuse, UR8, PT ;  /* 0x0000000807007c0c */ /* 0x042fe2000bf06270 */
[----:B---3--:R-:W-:-:S12]  /*0090*/  IMAD.WIDE R2, R7, 0x4, R4 ;  /* 0x0000000407027825 */ /* 0x008fd800078e0204 */
[----:B--2---:R-:W2:Y:S01]  /*00a0*/  @!P0 LDG.E R9, desc[UR6][R2.64] ;  /* 0x0000000602098981 */ /* 0x004ea2000c1e1900 */
[----:B------:R-:W0:Y:S01]  /*00b0*/  S2UR UR5, SR_CgaCtaId ;  /* 0x00000000000579c3 */ /* 0x000e220000008800 */
[----:B------:R-:W-:Y:S01]  /*00c0*/  UMOV UR4, 0x400 ;  /* 0x0000040000047882 */ /* 0x000fe20000000000 */
[----:B------:R-:W-:Y:S01]  /*00d0*/  ISETP.GT.U32.AND P1, PT, R8, 0x1, PT ;  /* 0x000000010800780c */ /* 0x000fe20003f24070 */
[----:B------:R-:W-:Y:S01]  /*00e0*/  BSSY.RECONVERGENT B0, `(.L_x_0) ;  /* 0x000000f000007945 */ /* 0x000fe20003800200 */
[----:B0-----:R-:W-:-:S06]  /*00f0*/  ULEA UR4, UR5, UR4, 0x18 ;  /* 0x0000000405047291 */ /* 0x001fcc000f8ec0ff */
[----:B------:R-:W-:-:S05]  /*0100*/  LEA R6, R8, UR4, 0x2 ;  /* 0x0000000408067c11 */ /* 0x000fca000f8e10ff */
[----:B--2---:R0:W-:Y:S04]  /*0110*/  @!P0 STS [R6+0x8], R9 ;  /* 0x0000080906008388 */ /* 0x0041e80000000800 */
[----:B------:R0:W-:Y:S01]  /*0120*/  @P0 STS [R6+0x8], RZ ;  /* 0x000008ff06000388 */ /* 0x0001e20000000800 */
[----:B------:R-:W-:Y:S05]  /*0130*/  @P1 BRA `(.L_x_1) ;  /* 0x0000000000241947 */ /* 0x000fea0003800000 */
[----:B------:R-:W-:Y:S01]  /*0140*/  ISETP.GE.AND P1, PT, R7, 0x2, PT ;  /* 0x000000020700780c */ /* 0x000fe20003f26270 */
[----:B------:R-:W-:Y:S01]  /*0150*/  BSSY.RECONVERGENT B1, `(.L_x_2) ;  /* 0x0000006000017945 */ /* 0x000fe20003800200 */
[----:B0-----:R-:W-:-:S11]  /*0160*/  HFMA2 R9, -RZ, RZ, 0, 0 ;  /* 0x00000000ff097431 */ /* 0x001fd600000001ff */
[----:B------:R-:W-:Y:S05]  /*0170*/  @!P1 BRA `(.L_x_3) ;  /* 0x00000000000c9947 */ /* 0x000fea0003800000 */
[----:B------:R-:W-:-:S05]  /*0180*/  IADD3 R9, PT, PT, R7, -0x2, RZ ;  /* 0xfffffffe07097810 */ /* 0x000fca0007ffe0ff */
[----:B------:R-:W-:-:S05]  /*0190*/  IMAD.WIDE.U32 R4, R9, 0x4, R4 ;  /* 0x0000000409047825 */ /* 0x000fca00078e0004 */
[----:B------:R0:W5:Y:S02]  /*01a0*/  LDG.E R9, desc[UR6][R4.64] ;  /* 0x0000000604097981 */ /* 0x000164000c1e1900 */
.L_x_3:
[----:B------:R-:W-:Y:S05]  /*01b0*/  BSYNC.RECONVERGENT B1 ;  /* 0x0000000000017941 */ /* 0x000fea0003800200 */
.L_x_2:
[----:B-----5:R1:W-:Y:S02]  /*01c0*/  STS [R6], R9 ;  /* 0x0000000906007388 */ /* 0x0203e40000000800 */
.L_x_1:
[----:B------:R-:W-:Y:S05]  /*01d0*/  BSYNC.RECONVERGENT B0 ;  /* 0x0000000000007941 */ /* 0x000fea0003800200 */
.L_x_0:
[----:B------:R-:W-:Y:S01]  /*01e0*/  IADD3 R0, PT, PT, R11, -0x2, RZ ;  /* 0xfffffffe0b007810 */ /* 0x000fe20007ffe0ff */
[----:B------:R-:W-:Y:S03]  /*01f0*/  BSSY.RECONVERGENT B0, `(.L_x_4) ;  /* 0x000000c000007945 */ /* 0x000fe60003800200 */
[----:B------:R-:W-:-:S13]  /*0200*/  ISETP.GE.U32.AND P1, PT, R8, R0, PT ;  /* 0x000000000800720c */ /* 0x000fda0003f26070 */
[----:B------:R-:W-:Y:S05]  /*0210*/  @!P1 BRA `(.L_x_5) ;  /* 0x0000000000249947 */ /* 0x000fea0003800000 */
[----:B------:R-:W-:Y:S01]  /*0220*/  IADD3 R0, PT, PT, R7, 0x2, RZ ;  /* 0x0000000207007810 */ /* 0x000fe20007ffe0ff */
[----:B------:R-:W-:Y:S01]  /*0230*/  BSSY.RECONVERGENT B1, `(.L_x_6) ;  /* 0x0000006000017945 */ /* 0x000fe20003800200 */
[----:B0-----:R-:W-:Y:S02]  /*0240*/  LEA R5, R11, R6, 0x2 ;  /* 0x000000060b057211 */ /* 0x001fe400078e10ff */
[----:B------:R-:W-:Y:S02]  /*0250*/  ISETP.GE.AND P1, PT, R0, UR8, PT ;  /* 0x0000000800007c0c */ /* 0x000fe4000bf26270 */
[----:B------:R-:W-:-:S11]  /*0260*/  MOV R0, RZ ;  /* 0x000000ff00007202 */ /* 0x000fd60000000f00 */
[----:B------:R-:W-:Y:S05]  /*0270*/  @P1 BRA `(.L_x_7) ;  /* 0x0000000000041947 */ /* 0x000fea0003800000 */
[----:B------:R0:W5:Y:S02]  /*0280*/  LDG.E R0, desc[UR6][R2.64+0x8] ;  /* 0x0000080602007981 */ /* 0x000164000c1e1900 */
.L_x_7:
[----:B------:R-:W-:Y:S05]  /*0290*/  BSYNC.RECONVERGENT B1 ;  /* 0x0000000000017941 */ /* 0x000fea0003800200 */
.L_x_6:
[----:B-----5:R2:W-:Y:S02]  /*02a0*/  STS [R5+0x8], R0 ;  /* 0x0000080005007388 */ /* 0x0205e40000000800 */
.L_x_5:
[----:B------:R-:W-:Y:S05]  /*02b0*/  BSYNC.RECONVERGENT B0 ;  /* 0x0000000000007941 */ /* 0x000fea0003800200 */
.L_x_4:
[----:B------:R-:W-:Y:S06]  /*02c0*/  BAR.SYNC.DEFER_BLOCKING 0x0 ;  /* 0x0000000000007b1d */ /* 0x000fec0000010000 */
[----:B------:R-:W3:Y:S01]  /*02d0*/  LDCU.128 UR12, c[0x3][URZ] ;  /* 0x00c00000ff0c77ac */ /* 0x000ee20008000c00 */
[----:B------:R-:W4:Y:S01]  /*02e0*/  LDCU UR4, c[0x3][0x10] ;  /* 0x00c00200ff0477ac */ /* 0x000f220008000800 */
[----:B--2---:R-:W3:Y:S04]  /*02f0*/  LDS R0, [R6] ;  /* 0x0000000006007984 */ /* 0x004ee80000000800 */
[----:B0-----:R-:W0:Y:S04]  /*0300*/  LDS R3, [R6+0x4] ;  /* 0x0000040006037984 */ /* 0x001e280000000800 */
[----:B------:R-:W2:Y:S04]  /*0310*/  LDS R5, [R6+0x8] ;  /* 0x0000080006057984 */ /* 0x000ea80000000800 */
[----:B-1----:R-:W1:Y:S04]  /*0320*/  LDS R9, [R6+0xc] ;  /* 0x00000c0006097984 */ /* 0x002e680000000800 */
[----:B------:R-:W4:Y:S01]  /*0330*/  LDS R11, [R6+0x10] ;  /* 0x00001000060b7984 */ /* 0x000f220000000800 */
[----:B---3--:R-:W-:-:S04]  /*0340*/  FFMA R0, R0, UR12, RZ ;  /* 0x0000000c00007c23 */ /* 0x008fc800080000ff */
[----:B0-----:R-:W-:-:S04]  /*0350*/  FFMA R0, R3, UR13, R0 ;  /* 0x0000000d03007c23 */ /* 0x001fc80008000000 */
[----:B--2---:R-:W-:-:S04]  /*0360*/  FFMA R0, R5, UR14, R0 ;  /* 0x0000000e05007c23 */ /* 0x004fc80008000000 */
[----:B-1----:R-:W-:-:S04]  /*0370*/  FFMA R0, R9, UR15, R0 ;  /* 0x0000000f09007c23 */ /* 0x002fc80008000000 */
[----:B----4-:R-:W-:Y:S01]  /*0380*/  FFMA R11, R11, UR4, R0 ;  /* 0x000000040b0b7c23 */ /* 0x010fe20008000000 */
[----:B------:R-:W-:Y:S06]  /*0390*/  @P0 EXIT ;  /* 0x000000000000094d */ /* 0x000fec0003800000 */
[----:B------:R-:W0:Y:S02]  /*03a0*/  LDC.64 R2, c[0x0][0x388] ;  /* 0x0000e200ff027b82 */ /* 0x000e240000000a00 */
[----:B0-----:R-:W-:-:S05]  /*03b0*/  IMAD.WIDE R2, R7, 0x4, R2 ;  /* 0x0000000407027825 */ /* 0x001fca00078e0202 */
[----:B------:R-:W-:Y:S01]  /*03c0*/  STG.E desc[UR6][R2.64], R11 ;  /* 0x0000000b02007986 */ /* 0x000fe2000c101906 */
[----:B------:R-:W-:Y:S05]  /*03d0*/  EXIT ;  /* 0x000000000000794d */ /* 0x000fea0003800000 */
.L_x_8:
[----:B------:R-:W-:-:S00]  /*03e0*/  BRA `(.L_x_8) ;  /* 0xfffffffc00fc7947 */ /* 0x000fc0000383ffff */
[----:B------:R-:W-:-:S00]  /*03f0*/  NOP ;  /* 0x0000000000007918 */ /* 0x000fc00000000000 */
        /* <DEDUP_REMOVED lines=8> */
.L_x_9:


//--------------------- .nv.shared._Z12conv1DKernelPfS_i --------------------------
	.section	.nv.shared._Z12conv1DKernelPfS_i,"aw",@nobits
	.sectionflags	@""
	.align	4
.nv.shared._Z12conv1DKernelPfS_i:
	.zero		2064


//--------------------- .nv.shared.reserved.0     --------------------------
	.section	.nv.shared.reserved.0,"aw",@nobits
	.weak		__nv_reservedSMEM_offset_0_alias
	.size		__nv_reservedSMEM_offset_0_alias, 0, 64
	.other		__nv_reservedSMEM_offset_0_alias,@"STO_CUDA_RESERVED_SHARED STV_DEFAULT"
__nv_reservedSMEM_offset_0_alias:
	.zero		0
	.zero		64


//--------------------- .nv.constant0._Z12conv1DKernelPfS_i --------------------------
	.section	.nv.constant0._Z12conv1DKernelPfS_i,"a",@progbits
	.sectionflags	@""
	.align	4
.nv.constant0._Z12conv1DKernelPfS_i:
	.zero		916


//--------------------- SYMBOLS --------------------------

	.type		.nv.reservedSmem.offset0,@object
	.size		.nv.reservedSmem.offset0,0x4
	.type		.nv.reservedSmem.cap,@object
	.size		.nv.reservedSmem.cap,0x4
